//
// Generated by NVIDIA NVVM Compiler
//
// Compiler Build ID: CL-36424714
// Cuda compilation tools, release 13.0, V13.0.88
// Based on NVVM 20.0.0
//

.version 9.0
.target sm_100
.address_size 64

	// .globl	_Z15MatrixMulKernelPfS_S_jjji
.extern .shared .align 16 .b8 shared_mem[];

.visible .entry _Z15MatrixMulKernelPfS_S_jjji(
	.param .u64 .ptr .align 1 _Z15MatrixMulKernelPfS_S_jjji_param_0,
	.param .u64 .ptr .align 1 _Z15MatrixMulKernelPfS_S_jjji_param_1,
	.param .u64 .ptr .align 1 _Z15MatrixMulKernelPfS_S_jjji_param_2,
	.param .u32 _Z15MatrixMulKernelPfS_S_jjji_param_3,
	.param .u32 _Z15MatrixMulKernelPfS_S_jjji_param_4,
	.param .u32 _Z15MatrixMulKernelPfS_S_jjji_param_5,
	.param .u32 _Z15MatrixMulKernelPfS_S_jjji_param_6
)
{
	.reg .pred 	%p<19>;
	.reg .b32 	%r<104>;
	.reg .b32 	%f<79>;
	.reg .b64 	%rd<16>;

	ld.param.u32 	%r35, [_Z15MatrixMulKernelPfS_S_jjji_param_3];
	ld.param.u32 	%r36, [_Z15MatrixMulKernelPfS_S_jjji_param_4];
	ld.param.u32 	%r37, [_Z15MatrixMulKernelPfS_S_jjji_param_5];
	ld.param.u32 	%r38, [_Z15MatrixMulKernelPfS_S_jjji_param_6];
	mov.u32 	%r1, %tid.x;
	mov.u32 	%r2, %tid.y;
	mov.u32 	%r39, %ctaid.y;
	mad.lo.s32 	%r3, %r38, %r39, %r2;
	mov.u32 	%r40, %ctaid.x;
	mad.lo.s32 	%r4, %r38, %r40, %r1;
	add.s32 	%r41, %r36, -1;
	add.s32 	%r5, %r41, %r38;
	setp.lt.u32 	%p1, %r5, %r41;
	mov.f32 	%f77, 0f00000000;
	@%p1 bra 	$L__BB0_18;
	ld.param.u64 	%rd15, [_Z15MatrixMulKernelPfS_S_jjji_param_2];
	mul.lo.s32 	%r43, %r38, %r38;
	shl.b32 	%r44, %r43, 2;
	mov.u32 	%r45, shared_mem;
	add.s32 	%r6, %r45, %r44;
	mul.lo.s32 	%r7, %r38, %r2;
	mul.lo.s32 	%r8, %r3, %r36;
	max.u32 	%r46, %r38, 1;
	and.b32  	%r9, %r46, 7;
	and.b32  	%r10, %r46, 3;
	and.b32  	%r11, %r46, -8;
	and.b32  	%r12, %r46, 1;
	neg.s32 	%r13, %r11;
	shl.b32 	%r47, %r1, 2;
	add.s32 	%r48, %r44, %r47;
	add.s32 	%r14, %r45, %r48;
	shl.b32 	%r15, %r38, 5;
	shl.b32 	%r16, %r38, 2;
	div.u32 	%r17, %r5, %r38;
	cvta.to.global.u64 	%rd1, %rd15;
	mov.f32 	%f77, 0f00000000;
	mov.b32 	%r97, 0;
$L__BB0_2:
	setp.ge.u32 	%p2, %r3, %r35;
	mul.lo.s32 	%r19, %r97, %r38;
	add.s32 	%r49, %r19, %r1;
	setp.ge.u32 	%p3, %r49, %r36;
	mov.f32 	%f68, 0f00000000;
	or.pred  	%p4, %p2, %p3;
	@%p4 bra 	$L__BB0_4;
	ld.param.u64 	%rd14, [_Z15MatrixMulKernelPfS_S_jjji_param_1];
	add.s32 	%r50, %r49, %r8;
	cvta.to.global.u64 	%rd5, %rd14;
	mul.wide.u32 	%rd6, %r50, 4;
	add.s64 	%rd7, %rd5, %rd6;
	ld.global.f32 	%f68, [%rd7];
$L__BB0_4:
	setp.ge.u32 	%p5, %r4, %r37;
	add.s32 	%r51, %r7, %r1;
	shl.b32 	%r52, %r51, 2;
	add.s32 	%r54, %r45, %r52;
	st.shared.f32 	[%r54], %f68;
	add.s32 	%r21, %r19, %r2;
	setp.ge.u32 	%p6, %r21, %r36;
	mov.f32 	%f69, 0f00000000;
	or.pred  	%p7, %p5, %p6;
	@%p7 bra 	$L__BB0_6;
	mad.lo.s32 	%r55, %r21, %r37, %r4;
	mul.wide.u32 	%rd8, %r55, 4;
	add.s64 	%rd9, %rd1, %rd8;
	ld.global.f32 	%f69, [%rd9];
$L__BB0_6:
	setp.lt.u32 	%p8, %r38, 8;
	add.s32 	%r59, %r6, %r52;
	st.shared.f32 	[%r59], %f69;
	bar.sync 	0;
	mov.b32 	%r102, 0;
	@%p8 bra 	$L__BB0_9;
	shl.b32 	%r60, %r7, 2;
	add.s32 	%r62, %r60, %r45;
	add.s32 	%r98, %r62, 16;
	mov.u32 	%r99, %r14;
	mov.u32 	%r100, %r13;
$L__BB0_8:
	.pragma "nounroll";
	ld.shared.f32 	%f24, [%r98+-16];
	ld.shared.f32 	%f25, [%r99];
	fma.rn.f32 	%f26, %f24, %f25, %f77;
	ld.shared.f32 	%f27, [%r98+-12];
	add.s32 	%r63, %r99, %r16;
	ld.shared.f32 	%f28, [%r63];
	fma.rn.f32 	%f29, %f27, %f28, %f26;
	ld.shared.f32 	%f30, [%r98+-8];
	add.s32 	%r64, %r63, %r16;
	ld.shared.f32 	%f31, [%r64];
	fma.rn.f32 	%f32, %f30, %f31, %f29;
	ld.shared.f32 	%f33, [%r98+-4];
	add.s32 	%r65, %r64, %r16;
	ld.shared.f32 	%f34, [%r65];
	fma.rn.f32 	%f35, %f33, %f34, %f32;
	ld.shared.f32 	%f36, [%r98];
	add.s32 	%r66, %r65, %r16;
	ld.shared.f32 	%f37, [%r66];
	fma.rn.f32 	%f38, %f36, %f37, %f35;
	ld.shared.f32 	%f39, [%r98+4];
	add.s32 	%r67, %r66, %r16;
	ld.shared.f32 	%f40, [%r67];
	fma.rn.f32 	%f41, %f39, %f40, %f38;
	ld.shared.f32 	%f42, [%r98+8];
	add.s32 	%r68, %r67, %r16;
	ld.shared.f32 	%f43, [%r68];
	fma.rn.f32 	%f44, %f42, %f43, %f41;
	ld.shared.f32 	%f45, [%r98+12];
	add.s32 	%r69, %r68, %r16;
	ld.shared.f32 	%f46, [%r69];
	fma.rn.f32 	%f77, %f45, %f46, %f44;
	add.s32 	%r100, %r100, 8;
	add.s32 	%r99, %r99, %r15;
	add.s32 	%r98, %r98, 32;
	setp.ne.s32 	%p9, %r100, 0;
	mov.u32 	%r102, %r11;
	@%p9 bra 	$L__BB0_8;
$L__BB0_9:
	setp.eq.s32 	%p10, %r9, 0;
	@%p10 bra 	$L__BB0_17;
	add.s32 	%r70, %r9, -1;
	setp.lt.u32 	%p11, %r70, 3;
	@%p11 bra 	$L__BB0_12;
	add.s32 	%r71, %r102, %r7;
	shl.b32 	%r72, %r71, 2;
	add.s32 	%r74, %r45, %r72;
	ld.shared.f32 	%f48, [%r74];
	mad.lo.s32 	%r75, %r102, %r38, %r1;
	shl.b32 	%r76, %r75, 2;
	add.s32 	%r77, %r6, %r76;
	ld.shared.f32 	%f49, [%r77];
	fma.rn.f32 	%f50, %f48, %f49, %f77;
	ld.shared.f32 	%f51, [%r74+4];
	add.s32 	%r78, %r77, %r16;
	ld.shared.f32 	%f52, [%r78];
	fma.rn.f32 	%f53, %f51, %f52, %f50;
	ld.shared.f32 	%f54, [%r74+8];
	add.s32 	%r79, %r78, %r16;
	ld.shared.f32 	%f55, [%r79];
	fma.rn.f32 	%f56, %f54, %f55, %f53;
	ld.shared.f32 	%f57, [%r74+12];
	add.s32 	%r80, %r79, %r16;
	ld.shared.f32 	%f58, [%r80];
	fma.rn.f32 	%f77, %f57, %f58, %f56;
	add.s32 	%r102, %r102, 4;
$L__BB0_12:
	setp.eq.s32 	%p12, %r10, 0;
	@%p12 bra 	$L__BB0_17;
	setp.eq.s32 	%p13, %r10, 1;
	@%p13 bra 	$L__BB0_15;
	add.s32 	%r81, %r102, %r7;
	shl.b32 	%r82, %r81, 2;
	add.s32 	%r84, %r45, %r82;
	ld.shared.f32 	%f60, [%r84];
	mad.lo.s32 	%r85, %r102, %r38, %r1;
	shl.b32 	%r86, %r85, 2;
	add.s32 	%r87, %r6, %r86;
	ld.shared.f32 	%f61, [%r87];
	fma.rn.f32 	%f62, %f60, %f61, %f77;
	ld.shared.f32 	%f63, [%r84+4];
	add.s32 	%r88, %r87, %r16;
	ld.shared.f32 	%f64, [%r88];
	fma.rn.f32 	%f77, %f63, %f64, %f62;
	add.s32 	%r102, %r102, 2;
$L__BB0_15:
	setp.eq.s32 	%p14, %r12, 0;
	@%p14 bra 	$L__BB0_17;
	add.s32 	%r89, %r102, %r7;
	shl.b32 	%r90, %r89, 2;
	add.s32 	%r92, %r45, %r90;
	ld.shared.f32 	%f65, [%r92];
	mad.lo.s32 	%r93, %r102, %r38, %r1;
	shl.b32 	%r94, %r93, 2;
	add.s32 	%r95, %r6, %r94;
	ld.shared.f32 	%f66, [%r95];
	fma.rn.f32 	%f77, %f65, %f66, %f77;
$L__BB0_17:
	bar.sync 	0;
	add.s32 	%r97, %r97, 1;
	setp.lt.u32 	%p15, %r97, %r17;
	@%p15 bra 	$L__BB0_2;
$L__BB0_18:
	setp.ge.u32 	%p16, %r3, %r35;
	setp.ge.u32 	%p17, %r4, %r37;
	or.pred  	%p18, %p16, %p17;
	@%p18 bra 	$L__BB0_20;
	ld.param.u64 	%rd13, [_Z15MatrixMulKernelPfS_S_jjji_param_0];
	mad.lo.s32 	%r96, %r3, %r37, %r4;
	cvta.to.global.u64 	%rd10, %rd13;
	mul.wide.u32 	%rd11, %r96, 4;
	add.s64 	%rd12, %rd10, %rd11;
	st.global.f32 	[%rd12], %f77;
$L__BB0_20:
	ret;

}


// ===== COMPILED SASS (sm_100) =====

	.target	sm_100

	.elftype	@"ET_EXEC"


//--------------------- .note.nv.tkinfo           --------------------------
	.section	.note.nv.tkinfo,"",@"SHT_NOTE"
	.sectionflags	@"SHF_NOTE_NV_TKINFO"
	.tkinfo
        /*0018*/ 	.word	0x00000002
        /*0030*/ 	.string	""
        /*0030*/ 	.string	"ptxas"
        /*0030*/ 	.string	"Cuda compilation tools, release 13.0, V13.0.88"
        /*0030*/ 	.string	"Build cuda_13.0.r13.0/compiler.36424714_0"
        /*0030*/ 	.string	"-arch sm_100 -m 64 "



//--------------------- .note.nv.cuinfo           --------------------------
	.section	.note.nv.cuinfo,"",@"SHT_NOTE"
	.sectionflags	@"SHF_NOTE_NV_CUINFO"
        /*0018*/ 	.short	0x0002
        /*001a*/ 	.short	0x0064
        /*001c*/ 	.short	0x0082
	.zero		2


//--------------------- .nv.info                  --------------------------
	.section	.nv.info,"",@"SHT_CUDA_INFO"
	.align	4


	//----- nvinfo : EIATTR_REGCOUNT
	.align		4
        /*0000*/ 	.byte	0x04, 0x2f
        /*0002*/ 	.short	(.L_1 - .L_0)
	.align		4
.L_0:
        /*0004*/ 	.word	index@(_Z15MatrixMulKernelPfS_S_jjji)
        /*0008*/ 	.word	0x0000001f


	//----- nvinfo : EIATTR_FRAME_SIZE
	.align		4
.L_1:
        /*000c*/ 	.byte	0x04, 0x11
        /*000e*/ 	.short	(.L_3 - .L_2)
	.align		4
.L_2:
        /*0010*/ 	.word	index@(_Z15MatrixMulKernelPfS_S_jjji)
        /*0014*/ 	.word	0x00000000


	//----- nvinfo : EIATTR_MIN_STACK_SIZE
	.align		4
.L_3:
        /*0018*/ 	.byte	0x04, 0x12
        /*001a*/ 	.short	(.L_5 - .L_4)
	.align		4
.L_4:
        /*001c*/ 	.word	index@(_Z15MatrixMulKernelPfS_S_jjji)
        /*0020*/ 	.word	0x00000000
.L_5:


//--------------------- .nv.compat                --------------------------
	.section	.nv.compat,"",@"SHT_CUDA_COMPAT_INFO"
	.align	4
        /*0000*/ 	.byte	0x02, 0x09, 0x00, 0x00, 0x02, 0x02, 0x01, 0x00, 0x02, 0x05, 0x05, 0x00, 0x03, 0x07, 0x01, 0x01
        /*0010*/ 	.byte	0x02, 0x03, 0x00, 0x00, 0x02, 0x06, 0x01, 0x00, 0x04, 0x0b, 0x08, 0x00, 0x09, 0x00, 0x00, 0x00
        /*0020*/ 	.byte	0x00, 0x00, 0x00, 0x00


//--------------------- .nv.info._Z15MatrixMulKernelPfS_S_jjji --------------------------
	.section	.nv.info._Z15MatrixMulKernelPfS_S_jjji,"",@"SHT_CUDA_INFO"
	.sectionflags	@""
	.align	4


	//----- nvinfo : EIATTR_CUDA_API_VERSION
	.align		4
        /*0000*/ 	.byte	0x04, 0x37
        /*0002*/ 	.short	(.L_7 - .L_6)
.L_6:
        /*0004*/ 	.word	0x00000082


	//----- nvinfo : EIATTR_KPARAM_INFO
	.align		4
.L_7:
        /*0008*/ 	.byte	0x04, 0x17
        /*000a*/ 	.short	(.L_9 - .L_8)
.L_8:
        /*000c*/ 	.word	0x00000000
        /*0010*/ 	.short	0x0006
        /*0012*/ 	.short	0x0024
        /*0014*/ 	.byte	0x00, 0xf0, 0x11, 0x00


	//----- nvinfo : EIATTR_KPARAM_INFO
	.align		4
.L_9:
        /*0018*/ 	.byte	0x04, 0x17
        /*001a*/ 	.short	(.L_11 - .L_10)
.L_10:
        /*001c*/ 	.word	0x00000000
        /*0020*/ 	.short	0x0005
        /*0022*/ 	.short	0x0020
        /*0024*/ 	.byte	0x00, 0xf0, 0x11, 0x00


	//----- nvinfo : EIATTR_KPARAM_INFO
	.align		4
.L_11:
        /*0028*/ 	.byte	0x04, 0x17
        /*002a*/ 	.short	(.L_13 - .L_12)
.L_12:
        /*002c*/ 	.word	0x00000000
        /*0030*/ 	.short	0x0004
        /*0032*/ 	.short	0x001c
        /*0034*/ 	.byte	0x00, 0xf0, 0x11, 0x00


	//----- nvinfo : EIATTR_KPARAM_INFO
	.align		4
.L_13:
        /*0038*/ 	.byte	0x04, 0x17
        /*003a*/ 	.short	(.L_15 - .L_14)
.L_14:
        /*003c*/ 	.word	0x00000000
        /*0040*/ 	.short	0x0003
        /*0042*/ 	.short	0x0018
        /*0044*/ 	.byte	0x00, 0xf0, 0x11, 0x00


	//----- nvinfo : EIATTR_KPARAM_INFO
	.align		4
.L_15:
        /*0048*/ 	.byte	0x04, 0x17
        /*004a*/ 	.short	(.L_17 - .L_16)
.L_16:
        /*004c*/ 	.word	0x00000000
        /*0050*/ 	.short	0x0002
        /*0052*/ 	.short	0x0010
        /*0054*/ 	.byte	0x00, 0xf5, 0x21, 0x00


	//----- nvinfo : EIATTR_KPARAM_INFO
	.align		4
.L_17:
        /*0058*/ 	.byte	0x04, 0x17
        /*005a*/ 	.short	(.L_19 - .L_18)
.L_18:
        /*005c*/ 	.word	0x00000000
        /*0060*/ 	.short	0x0001
        /*0062*/ 	.short	0x0008
        /*0064*/ 	.byte	0x00, 0xf5, 0x21, 0x00


	//----- nvinfo : EIATTR_KPARAM_INFO
	.align		4
.L_19:
        /*0068*/ 	.byte	0x04, 0x17
        /*006a*/ 	.short	(.L_21 - .L_20)
.L_20:
        /*006c*/ 	.word	0x00000000
        /*0070*/ 	.short	0x0000
        /*0072*/ 	.short	0x0000
        /*0074*/ 	.byte	0x00, 0xf5, 0x21, 0x00


	//----- nvinfo : EIATTR_SPARSE_MMA_MASK
	.align		4
.L_21:
        /*0078*/ 	.byte	0x03, 0x50
        /*007a*/ 	.short	0x0000


	//----- nvinfo : EIATTR_MAXREG_COUNT
	.align		4
        /*007c*/ 	.byte	0x03, 0x1b
        /*007e*/ 	.short	0x00ff


	//----- nvinfo : EIATTR_NUM_BARRIERS
	.align		4
        /*0080*/ 	.byte	0x02, 0x4c
        /*0082*/ 	.byte	0x01
	.zero		1


	//----- nvinfo : EIATTR_MERCURY_ISA_VERSION
	.align		4
        /*0084*/ 	.byte	0x03, 0x5f
        /*0086*/ 	.short	0x0101


	//----- nvinfo : EIATTR_VRC_CTA_INIT_COUNT
	.align		4
        /*0088*/ 	.byte	0x02, 0x4a
	.zero		1
	.zero		1


	//----- nvinfo : EIATTR_EXIT_INSTR_OFFSETS
	.align		4
        /*008c*/ 	.byte	0x04, 0x1c
        /*008e*/ 	.short	(.L_23 - .L_22)


	//   ....[0]....
.L_22:
        /*0090*/ 	.word	0x00000b00


	//   ....[1]....
        /*0094*/ 	.word	0x00000b50


	//----- nvinfo : EIATTR_CBANK_PARAM_SIZE
	.align		4
.L_23:
        /*0098*/ 	.byte	0x03, 0x19
        /*009a*/ 	.short	0x0028


	//----- nvinfo : EIATTR_PARAM_CBANK
	.align		4
        /*009c*/ 	.byte	0x04, 0x0a
        /*009e*/ 	.short	(.L_25 - .L_24)
	.align		4
.L_24:
        /*00a0*/ 	.word	index@(.nv.constant0._Z15MatrixMulKernelPfS_S_jjji)
        /*00a4*/ 	.short	0x0380
        /*00a6*/ 	.short	0x0028


	//----- nvinfo : EIATTR_SW_WAR
	.align		4
.L_25:
        /*00a8*/ 	.byte	0x04, 0x36
        /*00aa*/ 	.short	(.L_27 - .L_26)
.L_26:
        /*00ac*/ 	.word	0x00000008
.L_27:


//--------------------- .nv.callgraph             --------------------------
	.section	.nv.callgraph,"",@"SHT_CUDA_CALLGRAPH"
	.align	4
	.sectionentsize	8
	.align		4
        /*0000*/ 	.word	0x00000000
	.align		4
        /*0004*/ 	.word	0xffffffff
	.align		4
        /*0008*/ 	.word	0x00000000
	.align		4
        /*000c*/ 	.word	0xfffffffe
	.align		4
        /*0010*/ 	.word	0x00000000
	.align		4
        /*0014*/ 	.word	0xfffffffd
	.align		4
        /*0018*/ 	.word	0x00000000
	.align		4
        /*001c*/ 	.word	0xfffffffc


//--------------------- .text._Z15MatrixMulKernelPfS_S_jjji --------------------------
	.section	.text._Z15MatrixMulKernelPfS_S_jjji,"ax",@progbits
	.align	128
        .global         _Z15MatrixMulKernelPfS_S_jjji
        .type           _Z15MatrixMulKernelPfS_S_jjji,@function
        .size           _Z15MatrixMulKernelPfS_S_jjji,(.L_x_8 - _Z15MatrixMulKernelPfS_S_jjji)
        .other          _Z15MatrixMulKernelPfS_S_jjji,@"STO_CUDA_ENTRY STV_DEFAULT"
_Z15MatrixMulKernelPfS_S_jjji:
.text._Z15MatrixMulKernelPfS_S_jjji:
[----:B------:R-:W-:Y:S01]  /*0000*/  LDC R1, c[0x0][0x37c] ;  /* 0x0000df00ff017b82 */ /* 0x000fe20000000800 */
[----:B------:R-:W0:Y:S07]  /*0010*/  LDCU UR4, c[0x0][0x39c] ;  /* 0x00007380ff0477ac */ /* 0x000e2e0008000800 */
[----:B------:R-:W1:Y:S01]  /*0020*/  LDC R13, c[0x0][0x3a4] ;  /* 0x0000e900ff0d7b82 */ /* 0x000e620000000800 */
[----:B------:R-:W2:Y:S01]  /*0030*/  S2R R0, SR_TID.Y ;  /* 0x0000000000007919 */ /* 0x000ea20000002200 */
[----:B------:R-:W-:Y:S01]  /*0040*/  IMAD.MOV.U32 R16, RZ, RZ, RZ ;  /* 0x000000ffff107224 */ /* 0x000fe200078e00ff */
[----:B------:R-:W3:Y:S01]  /*0050*/  LDCU.64 UR6, c[0x0][0x358] ;  /* 0x00006b00ff0677ac */ /* 0x000ee20008000a00 */
[----:B------:R-:W4:Y:S04]  /*0060*/  S2R R6, SR_TID.X ;  /* 0x0000000000067919 */ /* 0x000f280000002100 */
[----:B------:R-:W2:Y:S08]  /*0070*/  S2UR UR5, SR_CTAID.Y ;  /* 0x00000000000579c3 */ /* 0x000eb00000002600 */
[----:B------:R-:W4:Y:S01]  /*0080*/  S2UR UR8, SR_CTAID.X ;  /* 0x00000000000879c3 */ /* 0x000f220000002500 */
[----:B0-----:R-:W-:-:S06]  /*0090*/  UIADD3 UR4, UPT, UPT, UR4, -0x1, URZ ;  /* 0xffffffff04047890 */ /* 0x001fcc000fffe0ff */
[----:B-1----:R-:W-:-:S04]  /*00a0*/  IADD3 R4, PT, PT, R13, UR4, RZ ;  /* 0x000000040d047c10 */ /* 0x002fc8000fffe0ff */
[----:B------:R-:W-:Y:S01]  /*00b0*/  ISETP.GE.U32.AND P0, PT, R4, UR4, PT ;  /* 0x0000000404007c0c */ /* 0x000fe2000bf06070 */
[C---:B--2---:R-:W-:Y:S02]  /*00c0*/  IMAD R7, R13.reuse, UR5, R0 ;  /* 0x000000050d077c24 */ /* 0x044fe4000f8e0200 */
[----:B----4-:R-:W-:-:S10]  /*00d0*/  IMAD R8, R13, UR8, R6 ;  /* 0x000000080d087c24 */ /* 0x010fd4000f8e0206 */
[----:B---3--:R-:W-:Y:S05]  /*00e0*/  @!P0 BRA `(.L_x_0) ;  /* 0x0000000800748947 */ /* 0x008fea0003800000 */
[----:B------:R-:W0:Y:S01]  /*00f0*/  I2F.U32.RP R5, R13 ;  /* 0x0000000d00057306 */ /* 0x000e220000209000 */
[----:B------:R-:W1:Y:S01]  /*0100*/  S2UR UR5, SR_CgaCtaId ;  /* 0x00000000000579c3 */ /* 0x000e620000008800 */
[----:B------:R-:W-:Y:S01]  /*0110*/  ISETP.NE.U32.AND P2, PT, R13, RZ, PT ;  /* 0x000000ff0d00720c */ /* 0x000fe20003f45070 */
[----:B------:R-:W-:Y:S01]  /*0120*/  IMAD R11, R0, R13, RZ ;  /* 0x0000000d000b7224 */ /* 0x000fe200078e02ff */
[----:B------:R-:W-:Y:S01]  /*0130*/  UMOV UR4, 0x400 ;  /* 0x0000040000047882 */ /* 0x000fe20000000000 */
[----:B------:R-:W-:-:S03]  /*0140*/  MOV R16, RZ ;  /* 0x000000ff00107202 */ /* 0x000fc60000000f00 */
[----:B0-----:R-:W0:Y:S01]  /*0150*/  MUFU.RCP R5, R5 ;  /* 0x0000000500057308 */ /* 0x001e220000001000 */
[----:B-1----:R-:W-:-:S03]  /*0160*/  ULEA UR5, UR5, UR4, 0x18 ;  /* 0x0000000405057291 */ /* 0x002fc6000f8ec0ff */
[----:B------:R-:W-:Y:S01]  /*0170*/  UMOV UR4, URZ ;  /* 0x000000ff00047c82 */ /* 0x000fe20008000000 */
[----:B0-----:R-:W-:-:S04]  /*0180*/  IADD3 R2, PT, PT, R5, 0xffffffe, RZ ;  /* 0x0ffffffe05027810 */ /* 0x001fc80007ffe0ff */
[----:B------:R0:W1:Y:S02]  /*0190*/  F2I.FTZ.U32.TRUNC.NTZ R3, R2 ;  /* 0x0000000200037305 */ /* 0x000064000021f000 */
[----:B0-----:R-:W-:Y:S02]  /*01a0*/  HFMA2 R2, -RZ, RZ, 0, 0 ;  /* 0x00000000ff027431 */ /* 0x001fe400000001ff */
[----:B-1----:R-:W-:-:S04]  /*01b0*/  IMAD.MOV R10, RZ, RZ, -R3 ;  /* 0x000000ffff0a7224 */ /* 0x002fc800078e0a03 */
[----:B------:R-:W-:Y:S01]  /*01c0*/  IMAD R9, R10, R13, RZ ;  /* 0x0000000d0a097224 */ /* 0x000fe200078e02ff */
[----:B------:R-:W-:-:S03]  /*01d0*/  VIMNMX.U32 R10, PT, PT, R13, 0x1, !PT ;  /* 0x000000010d0a7848 */ /* 0x000fc60007fe0000 */
[----:B------:R-:W-:Y:S01]  /*01e0*/  IMAD.HI.U32 R3, R3, R9, R2 ;  /* 0x0000000903037227 */ /* 0x000fe200078e0002 */
[C---:B------:R-:W-:Y:S02]  /*01f0*/  LOP3.LUT R12, R10.reuse, 0xfffffff8, RZ, 0xc0, !PT ;  /* 0xfffffff80a0c7812 */ /* 0x040fe400078ec0ff */
[C---:B------:R-:W-:Y:S01]  /*0200*/  LOP3.LUT R19, R10.reuse, 0x7, RZ, 0xc0, !PT ;  /* 0x000000070a137812 */ /* 0x040fe200078ec0ff */
[----:B------:R-:W-:Y:S01]  /*0210*/  IMAD R2, R13, R13, RZ ;  /* 0x0000000d0d027224 */ /* 0x000fe200078e02ff */
[----:B------:R-:W-:Y:S01]  /*0220*/  LOP3.LUT R20, R10, 0x3, RZ, 0xc0, !PT ;  /* 0x000000030a147812 */ /* 0x000fe200078ec0ff */
[----:B------:R-:W-:-:S04]  /*0230*/  IMAD.HI.U32 R9, R3, R4, RZ ;  /* 0x0000000403097227 */ /* 0x000fc800078e00ff */
[----:B------:R-:W-:Y:S02]  /*0240*/  IMAD.MOV R3, RZ, RZ, -R9 ;  /* 0x000000ffff037224 */ /* 0x000fe400078e0a09 */
[----:B------:R-:W-:Y:S02]  /*0250*/  IMAD.MOV R14, RZ, RZ, -R12 ;  /* 0x000000ffff0e7224 */ /* 0x000fe400078e0a0c */
[----:B------:R-:W-:-:S05]  /*0260*/  IMAD R4, R13, R3, R4 ;  /* 0x000000030d047224 */ /* 0x000fca00078e0204 */
[----:B------:R-:W-:-:S13]  /*0270*/  ISETP.GE.U32.AND P0, PT, R4, R13, PT ;  /* 0x0000000d0400720c */ /* 0x000fda0003f06070 */
[----:B------:R-:W-:Y:S01]  /*0280*/  @P0 IADD3 R4, PT, PT, R4, -R13, RZ ;  /* 0x8000000d04040210 */ /* 0x000fe20007ffe0ff */
[----:B------:R-:W-:-:S03]  /*0290*/  @P0 VIADD R9, R9, 0x1 ;  /* 0x0000000109090836 */ /* 0x000fc60000000000 */
[----:B------:R-:W-:-:S13]  /*02a0*/  ISETP.GE.U32.AND P1, PT, R4, R13, PT ;  /* 0x0000000d0400720c */ /* 0x000fda0003f26070 */
[----:B------:R-:W-:Y:S02]  /*02b0*/  @P1 IADD3 R9, PT, PT, R9, 0x1, RZ ;  /* 0x0000000109091810 */ /* 0x000fe40007ffe0ff */
[----:B------:R-:W-:Y:S01]  /*02c0*/  @!P2 LOP3.LUT R9, RZ, R13, RZ, 0x33, !PT ;  /* 0x0000000dff09a212 */ /* 0x000fe200078e33ff */
[----:B------:R-:W-:-:S04]  /*02d0*/  IMAD.SHL.U32 R13, R2, 0x4, RZ ;  /* 0x00000004020d7824 */ /* 0x000fc800078e00ff */
[----:B------:R-:W-:Y:S01]  /*02e0*/  IMAD R15, R6, 0x4, R13 ;  /* 0x00000004060f7824 */ /* 0x000fe200078e020d */
[----:B------:R-:W-:-:S04]  /*02f0*/  IADD3 R13, PT, PT, R13, UR5, RZ ;  /* 0x000000050d0d7c10 */ /* 0x000fc8000fffe0ff */
[----:B------:R-:W-:-:S07]  /*0300*/  IADD3 R15, PT, PT, R15, UR5, RZ ;  /* 0x000000050f0f7c10 */ /* 0x000fce000fffe0ff */
.L_x_6:
[----:B0-----:R-:W0:Y:S01]  /*0310*/  LDC R17, c[0x0][0x3a4] ;  /* 0x0000e900ff117b82 */ /* 0x001e220000000800 */
[----:B------:R-:W1:Y:S01]  /*0320*/  LDCU.64 UR8, c[0x0][0x398] ;  /* 0x00007300ff0877ac */ /* 0x000e620008000a00 */
[----:B------:R-:W2:Y:S01]  /*0330*/  LDCU UR10, c[0x0][0x3a0] ;  /* 0x00007400ff0a77ac */ /* 0x000ea20008000800 */
[C---:B0-----:R-:W-:Y:S02]  /*0340*/  IMAD R23, R17.reuse, UR4, R0 ;  /* 0x0000000411177c24 */ /* 0x041fe4000f8e0200 */
[----:B------:R-:W-:-:S03]  /*0350*/  IMAD R18, R17, UR4, R6 ;  /* 0x0000000411127c24 */ /* 0x000fc6000f8e0206 */
[----:B-1----:R-:W-:Y:S02]  /*0360*/  ISETP.GE.U32.AND P1, PT, R23, UR9, PT ;  /* 0x0000000917007c0c */ /* 0x002fe4000bf26070 */
[----:B------:R-:W-:Y:S02]  /*0370*/  ISETP.GE.U32.AND P0, PT, R18, UR9, PT ;  /* 0x0000000912007c0c */ /* 0x000fe4000bf06070 */
[----:B--2---:R-:W-:Y:S02]  /*0380*/  ISETP.GE.U32.OR P1, PT, R8, UR10, P1 ;  /* 0x0000000a08007c0c */ /* 0x004fe40008f26470 */
[----:B------:R-:W-:-:S11]  /*0390*/  ISETP.GE.U32.OR P0, PT, R7, UR8, P0 ;  /* 0x0000000807007c0c */ /* 0x000fd60008706470 */
[----:B------:R-:W0:Y:S01]  /*03a0*/  @!P1 LDC.64 R2, c[0x0][0x390] ;  /* 0x0000e400ff029b82 */ /* 0x000e220000000a00 */
[----:B------:R-:W-:Y:S02]  /*03b0*/  @!P1 IMAD R23, R23, UR10, R8 ;  /* 0x0000000a17179c24 */ /* 0x000fe4000f8e0208 */
[----:B------:R-:W-:Y:S02]  /*03c0*/  @!P0 IMAD R21, R7, UR9, R18 ;  /* 0x0000000907158c24 */ /* 0x000fe4000f8e0212 */
[----:B------:R-:W-:-:S03]  /*03d0*/  IMAD.MOV.U32 R18, RZ, RZ, RZ ;  /* 0x000000ffff127224 */ /* 0x000fc600078e00ff */
[----:B------:R-:W1:Y:S01]  /*03e0*/  @!P0 LDC.64 R4, c[0x0][0x388] ;  /* 0x0000e200ff048b82 */ /* 0x000e620000000a00 */
[----:B0-----:R-:W-:Y:S01]  /*03f0*/  @!P1 IMAD.WIDE.U32 R2, R23, 0x4, R2 ;  /* 0x0000000417029825 */ /* 0x001fe200078e0002 */
[----:B------:R-:W-:-:S06]  /*0400*/  MOV R23, RZ ;  /* 0x000000ff00177202 */ /* 0x000fcc0000000f00 */
[----:B------:R-:W2:Y:S01]  /*0410*/  @!P1 LDG.E R23, desc[UR6][R2.64] ;  /* 0x0000000602179981 */ /* 0x000ea2000c1e1900 */
[----:B-1----:R-:W-:-:S05]  /*0420*/  @!P0 IMAD.WIDE.U32 R4, R21, 0x4, R4 ;  /* 0x0000000415048825 */ /* 0x002fca00078e0004 */
[----:B------:R0:W3:Y:S01]  /*0430*/  @!P0 LDG.E R18, desc[UR6][R4.64] ;  /* 0x0000000604128981 */ /* 0x0000e2000c1e1900 */
[----:B------:R-:W-:Y:S01]  /*0440*/  IMAD.IADD R22, R11, 0x1, R6 ;  /* 0x000000010b167824 */ /* 0x000fe200078e0206 */
[----:B------:R-:W-:Y:S01]  /*0450*/  ISETP.GE.U32.AND P1, PT, R17, 0x8, PT ;  /* 0x000000081100780c */ /* 0x000fe20003f26070 */
[----:B------:R-:W-:-:S03]  /*0460*/  UIADD3 UR4, UPT, UPT, UR4, 0x1, URZ ;  /* 0x0000000104047890 */ /* 0x000fc6000fffe0ff */
[C---:B------:R-:W-:Y:S02]  /*0470*/  LEA R21, R22.reuse, UR5, 0x2 ;  /* 0x0000000516157c11 */ /* 0x040fe4000f8e10ff */
[----:B------:R-:W-:Y:S02]  /*0480*/  LEA R22, R22, R13, 0x2 ;  /* 0x0000000d16167211 */ /* 0x000fe400078e10ff */
[----:B------:R-:W-:Y:S01]  /*0490*/  ISETP.LE.U32.AND P0, PT, R9, UR4, PT ;  /* 0x0000000409007c0c */ /* 0x000fe2000bf03070 */
[----:B0-----:R-:W-:Y:S01]  /*04a0*/  IMAD.MOV.U32 R4, RZ, RZ, RZ ;  /* 0x000000ffff047224 */ /* 0x001fe200078e00ff */
[----:B---3--:R0:W-:Y:S04]  /*04b0*/  STS [R21], R18 ;  /* 0x0000001215007388 */ /* 0x0081e80000000800 */
[----:B--2---:R0:W-:Y:S01]  /*04c0*/  STS [R22], R23 ;  /* 0x0000001716007388 */ /* 0x0041e20000000800 */
[----:B------:R-:W-:Y:S06]  /*04d0*/  BAR.SYNC.DEFER_BLOCKING 0x0 ;  /* 0x0000000000007b1d */ /* 0x000fec0000010000 */
[----:B------:R-:W-:Y:S05]  /*04e0*/  @!P1 BRA `(.L_x_1) ;  /* 0x0000000000a49947 */ /* 0x000fea0003800000 */
[----:B------:R-:W-:Y:S01]  /*04f0*/  LEA R4, R11, UR5, 0x2 ;  /* 0x000000050b047c11 */ /* 0x000fe2000f8e10ff */
[----:B------:R-:W-:Y:S01]  /*0500*/  IMAD.MOV.U32 R3, RZ, RZ, R14 ;  /* 0x000000ffff037224 */ /* 0x000fe200078e000e */
[----:B------:R-:W-:Y:S02]  /*0510*/  MOV R2, R15 ;  /* 0x0000000f00027202 */ /* 0x000fe40000000f00 */
[----:B------:R-:W-:-:S07]  /*0520*/  IADD3 R4, PT, PT, R4, 0x10, RZ ;  /* 0x0000001004047810 */ /* 0x000fce0007ffe0ff */
.L_x_2:
[----:B0-----:R-:W-:Y:S01]  /*0530*/  LDS R21, [R4+-0x10] ;  /* 0xfffff00004157984 */ /* 0x001fe20000000800 */
[----:B------:R-:W-:Y:S01]  /*0540*/  IMAD R24, R17, 0x4, R2 ;  /* 0x0000000411187824 */ /* 0x000fe200078e0202 */
[----:B------:R-:W-:Y:S02]  /*0550*/  IADD3 R3, PT, PT, R3, 0x8, RZ ;  /* 0x0000000803037810 */ /* 0x000fe40007ffe0ff */
[----:B------:R0:W1:Y:S02]  /*0560*/  LDS R22, [R2] ;  /* 0x0000000002167984 */ /* 0x0000640000000800 */
[----:B------:R-:W-:Y:S02]  /*0570*/  LEA R26, R17, R24, 0x2 ;  /* 0x00000018111a7211 */ /* 0x000fe400078e10ff */
[----:B------:R-:W-:Y:S01]  /*0580*/  LDS R5, [R4+-0xc] ;  /* 0xfffff40004057984 */ /* 0x000fe20000000800 */
[----:B------:R-:W-:Y:S02]  /*0590*/  ISETP.NE.AND P1, PT, R3, RZ, PT ;  /* 0x000000ff0300720c */ /* 0x000fe40003f25270 */
[C---:B------:R-:W-:Y:S01]  /*05a0*/  IMAD R28, R17.reuse, 0x4, R26 ;  /* 0x00000004111c7824 */ /* 0x040fe200078e021a */
[----:B------:R-:W2:Y:S01]  /*05b0*/  LDS R24, [R24] ;  /* 0x0000000018187984 */ /* 0x000ea20000000800 */
[----:B0-----:R-:W-:-:S03]  /*05c0*/  LEA R2, R17, R2, 0x5 ;  /* 0x0000000211027211 */ /* 0x001fc600078e28ff */
[----:B------:R0:W-:Y:S01]  /*05d0*/  LDS R18, [R26] ;  /* 0x000000001a127984 */ /* 0x0001e20000000800 */
[----:B------:R-:W-:-:S03]  /*05e0*/  LEA R25, R17, R28, 0x2 ;  /* 0x0000001c11197211 */ /* 0x000fc600078e10ff */
[----:B------:R-:W3:Y:S02]  /*05f0*/  LDS R23, [R4+-0x8] ;  /* 0xfffff80004177984 */ /* 0x000ee40000000800 */
[----:B------:R-:W-:-:S05]  /*0600*/  IMAD R27, R17, 0x4, R25 ;  /* 0x00000004111b7824 */ /* 0x000fca00078e0219 */
[----:B0-----:R-:W-:Y:S02]  /*0610*/  LEA R26, R17, R27, 0x2 ;  /* 0x0000001b111a7211 */ /* 0x001fe400078e10ff */
[----:B------:R-:W-:Y:S01]  /*0620*/  LDS R27, [R27] ;  /* 0x000000001b1b7984 */ /* 0x000fe20000000800 */
[----:B-1----:R-:W-:-:S03]  /*0630*/  FFMA R22, R21, R22, R16 ;  /* 0x0000001615167223 */ /* 0x002fc60000000010 */
[----:B------:R-:W-:Y:S04]  /*0640*/  LDS R16, [R4+-0x4] ;  /* 0xfffffc0004107984 */ /* 0x000fe80000000800 */
[----:B------:R-:W0:Y:S01]  /*0650*/  LDS R21, [R28] ;  /* 0x000000001c157984 */ /* 0x000e220000000800 */
[----:B--2---:R-:W-:-:S03]  /*0660*/  FFMA R22, R5, R24, R22 ;  /* 0x0000001805167223 */ /* 0x004fc60000000016 */
[----:B------:R-:W-:Y:S04]  /*0670*/  LDS R5, [R4] ;  /* 0x0000000004057984 */ /* 0x000fe80000000800 */
[----:B------:R-:W-:Y:S01]  /*0680*/  LDS R24, [R4+0x8] ;  /* 0x0000080004187984 */ /* 0x000fe20000000800 */
[----:B---3--:R-:W-:-:S03]  /*0690*/  FFMA R23, R23, R18, R22 ;  /* 0x0000001217177223 */ /* 0x008fc60000000016 */
[----:B------:R-:W1:Y:S04]  /*06a0*/  LDS R18, [R25] ;  /* 0x0000000019127984 */ /* 0x000e680000000800 */
[----:B------:R-:W-:Y:S01]  /*06b0*/  LDS R28, [R4+0xc] ;  /* 0x00000c00041c7984 */ /* 0x000fe20000000800 */
[----:B0-----:R-:W-:Y:S01]  /*06c0*/  FFMA R22, R16, R21, R23 ;  /* 0x0000001510167223 */ /* 0x001fe20000000017 */
[----:B------:R-:W-:Y:S02]  /*06d0*/  IMAD R21, R17, 0x4, R26 ;  /* 0x0000000411157824 */ /* 0x000fe400078e021a */
[----:B------:R0:W2:Y:S04]  /*06e0*/  LDS R16, [R4+0x4] ;  /* 0x0000040004107984 */ /* 0x0000a80000000800 */
[----:B------:R-:W3:Y:S04]  /*06f0*/  LDS R26, [R26] ;  /* 0x000000001a1a7984 */ /* 0x000ee80000000800 */
[----:B------:R-:W4:Y:S01]  /*0700*/  LDS R21, [R21] ;  /* 0x0000000015157984 */ /* 0x000f220000000800 */
[----:B0-----:R-:W-:-:S02]  /*0710*/  VIADD R4, R4, 0x20 ;  /* 0x0000002004047836 */ /* 0x001fc40000000000 */
[----:B-1----:R-:W-:-:S04]  /*0720*/  FFMA R5, R5, R18, R22 ;  /* 0x0000001205057223 */ /* 0x002fc80000000016 */
[----:B--2---:R-:W-:-:S04]  /*0730*/  FFMA R5, R16, R27, R5 ;  /* 0x0000001b10057223 */ /* 0x004fc80000000005 */
[----:B---3--:R-:W-:-:S04]  /*0740*/  FFMA R5, R24, R26, R5 ;  /* 0x0000001a18057223 */ /* 0x008fc80000000005 */
[----:B----4-:R-:W-:Y:S01]  /*0750*/  FFMA R16, R28, R21, R5 ;  /* 0x000000151c107223 */ /* 0x010fe20000000005 */
[----:B------:R-:W-:Y:S06]  /*0760*/  @P1 BRA `(.L_x_2) ;  /* 0xfffffffc00701947 */ /* 0x000fec000383ffff */
[----:B------:R-:W-:-:S07]  /*0770*/  MOV R4, R12 ;  /* 0x0000000c00047202 */ /* 0x000fce0000000f00 */
.L_x_1:
[----:B------:R-:W-:-:S13]  /*0780*/  ISETP.NE.AND P1, PT, R19, RZ, PT ;  /* 0x000000ff1300720c */ /* 0x000fda0003f25270 */
[----:B------:R-:W-:Y:S05]  /*0790*/  @!P1 BRA `(.L_x_3) ;  /* 0x0000000000c09947 */ /* 0x000fea0003800000 */
[----:B------:R-:W-:Y:S02]  /*07a0*/  IADD3 R2, PT, PT, R19, -0x1, RZ ;  /* 0xffffffff13027810 */ /* 0x000fe40007ffe0ff */
[----:B------:R-:W-:Y:S02]  /*07b0*/  ISETP.NE.AND P2, PT, R20, RZ, PT ;  /* 0x000000ff1400720c */ /* 0x000fe40003f45270 */
[----:B------:R-:W-:-:S13]  /*07c0*/  ISETP.GE.U32.AND P1, PT, R2, 0x3, PT ;  /* 0x000000030200780c */ /* 0x000fda0003f26070 */
[----:B------:R-:W-:Y:S05]  /*07d0*/  @!P1 BRA `(.L_x_4) ;  /* 0x0000000000509947 */ /* 0x000fea0003800000 */
[C---:B0-----:R-:W-:Y:S02]  /*07e0*/  IMAD R18, R4.reuse, R17, R6 ;  /* 0x0000001104127224 */ /* 0x041fe400078e0206 */
[----:B------:R-:W-:Y:S01]  /*07f0*/  IMAD.IADD R2, R11, 0x1, R4 ;  /* 0x000000010b027824 */ /* 0x000fe200078e0204 */
[----:B------:R-:W-:Y:S02]  /*0800*/  IADD3 R4, PT, PT, R4, 0x4, RZ ;  /* 0x0000000404047810 */ /* 0x000fe40007ffe0ff */
[----:B------:R-:W-:Y:S02]  /*0810*/  LEA R18, R18, R13, 0x2 ;  /* 0x0000000d12127211 */ /* 0x000fe400078e10ff */
[----:B------:R-:W-:Y:S02]  /*0820*/  LEA R2, R2, UR5, 0x2 ;  /* 0x0000000502027c11 */ /* 0x000fe4000f8e10ff */
[C---:B------:R-:W-:Y:S01]  /*0830*/  LEA R24, R17.reuse, R18, 0x2 ;  /* 0x0000001211187211 */ /* 0x040fe200078e10ff */
[----:B------:R-:W-:Y:S04]  /*0840*/  LDS R5, [R18] ;  /* 0x0000000012057984 */ /* 0x000fe80000000800 */
[----:B------:R-:W0:Y:S01]  /*0850*/  LDS R3, [R2] ;  /* 0x0000000002037984 */ /* 0x000e220000000800 */
[----:B------:R-:W-:-:S03]  /*0860*/  IMAD R28, R17, 0x4, R24 ;  /* 0x00000004111c7824 */ /* 0x000fc600078e0218 */
[----:B------:R-:W-:Y:S02]  /*0870*/  LDS R22, [R2+0x4] ;  /* 0x0000040002167984 */ /* 0x000fe40000000800 */
[----:B------:R-:W-:Y:S02]  /*0880*/  LEA R23, R17, R28, 0x2 ;  /* 0x0000001c11177211 */ /* 0x000fe400078e10ff */
[----:B------:R-:W1:Y:S04]  /*0890*/  LDS R24, [R24] ;  /* 0x0000000018187984 */ /* 0x000e680000000800 */
[----:B------:R-:W-:Y:S04]  /*08a0*/  LDS R26, [R2+0x8] ;  /* 0x00000800021a7984 */ /* 0x000fe80000000800 */
[----:B------:R-:W2:Y:S04]  /*08b0*/  LDS R28, [R28] ;  /* 0x000000001c1c7984 */ /* 0x000ea80000000800 */
[----:B------:R-:W-:Y:S04]  /*08c0*/  LDS R21, [R2+0xc] ;  /* 0x00000c0002157984 */ /* 0x000fe80000000800 */
[----:B------:R-:W3:Y:S01]  /*08d0*/  LDS R23, [R23] ;  /* 0x0000000017177984 */ /* 0x000ee20000000800 */
[----:B0-----:R-:W-:-:S04]  /*08e0*/  FFMA R3, R3, R5, R16 ;  /* 0x0000000503037223 */ /* 0x001fc80000000010 */
[----:B-1----:R-:W-:-:S04]  /*08f0*/  FFMA R3, R22, R24, R3 ;  /* 0x0000001816037223 */ /* 0x002fc80000000003 */
[----:B--2---:R-:W-:-:S04]  /*0900*/  FFMA R3, R26, R28, R3 ;  /* 0x0000001c1a037223 */ /* 0x004fc80000000003 */
[----:B---3--:R-:W-:-:S07]  /*0910*/  FFMA R16, R21, R23, R3 ;  /* 0x0000001715107223 */ /* 0x008fce0000000003 */
.L_x_4:
[----:B------:R-:W-:Y:S05]  /*0920*/  @!P2 BRA `(.L_x_3) ;  /* 0x00000000005ca947 */ /* 0x000fea0003800000 */
[----:B------:R-:W-:Y:S02]  /*0930*/  ISETP.NE.AND P1, PT, R20, 0x1, PT ;  /* 0x000000011400780c */ /* 0x000fe40003f25270 */
[----:B------:R-:W-:-:S11]  /*0940*/  LOP3.LUT P2, RZ, R10, 0x1, RZ, 0xc0, !PT ;  /* 0x000000010aff7812 */ /* 0x000fd6000784c0ff */
[----:B------:R-:W-:Y:S05]  /*0950*/  @!P1 BRA `(.L_x_5) ;  /* 0x0000000000309947 */ /* 0x000fea0003800000 */
[C---:B0-----:R-:W-:Y:S02]  /*0960*/  IMAD R18, R4.reuse, R17, R6 ;  /* 0x0000001104127224 */ /* 0x041fe400078e0206 */
[----:B------:R-:W-:Y:S02]  /*0970*/  IMAD.IADD R2, R11, 0x1, R4 ;  /* 0x000000010b027824 */ /* 0x000fe400078e0204 */
[----:B------:R-:W-:Y:S01]  /*0980*/  VIADD R4, R4, 0x2 ;  /* 0x0000000204047836 */ /* 0x000fe20000000000 */
[----:B------:R-:W-:Y:S02]  /*0990*/  LEA R18, R18, R13, 0x2 ;  /* 0x0000000d12127211 */ /* 0x000fe400078e10ff */
[----:B------:R-:W-:Y:S02]  /*09a0*/  LEA R2, R2, UR5, 0x2 ;  /* 0x0000000502027c11 */ /* 0x000fe4000f8e10ff */
[----:B------:R-:W-:Y:S01]  /*09b0*/  LEA R21, R17, R18, 0x2 ;  /* 0x0000001211157211 */ /* 0x000fe200078e10ff */
[----:B------:R-:W-:Y:S04]  /*09c0*/  LDS R5, [R18] ;  /* 0x0000000012057984 */ /* 0x000fe80000000800 */
[----:B------:R-:W0:Y:S04]  /*09d0*/  LDS R3, [R2] ;  /* 0x0000000002037984 */ /* 0x000e280000000800 */
[----:B------:R-:W-:Y:S04]  /*09e0*/  LDS R22, [R2+0x4] ;  /* 0x0000040002167984 */ /* 0x000fe80000000800 */
[----:B------:R-:W1:Y:S01]  /*09f0*/  LDS R21, [R21] ;  /* 0x0000000015157984 */ /* 0x000e620000000800 */
[----:B0-----:R-:W-:-:S04]  /*0a00*/  FFMA R3, R3, R5, R16 ;  /* 0x0000000503037223 */ /* 0x001fc80000000010 */
[----:B-1----:R-:W-:-:S07]  /*0a10*/  FFMA R16, R22, R21, R3 ;  /* 0x0000001516107223 */ /* 0x002fce0000000003 */
.L_x_5:
[----:B------:R-:W-:Y:S05]  /*0a20*/  @!P2 BRA `(.L_x_3) ;  /* 0x00000000001ca947 */ /* 0x000fea0003800000 */
[----:B0-----:R-:W-:Y:S01]  /*0a30*/  IMAD R18, R4, R17, R6 ;  /* 0x0000001104127224 */ /* 0x001fe200078e0206 */
[----:B------:R-:W-:-:S04]  /*0a40*/  IADD3 R2, PT, PT, R11, R4, RZ ;  /* 0x000000040b027210 */ /* 0x000fc80007ffe0ff */
[----:B------:R-:W-:Y:S02]  /*0a50*/  LEA R18, R18, R13, 0x2 ;  /* 0x0000000d12127211 */ /* 0x000fe400078e10ff */
[----:B------:R-:W-:-:S04]  /*0a60*/  LEA R2, R2, UR5, 0x2 ;  /* 0x0000000502027c11 */ /* 0x000fc8000f8e10ff */
[----:B------:R-:W-:Y:S04]  /*0a70*/  LDS R18, [R18] ;  /* 0x0000000012127984 */ /* 0x000fe80000000800 */
[----:B------:R-:W0:Y:S02]  /*0a80*/  LDS R3, [R2] ;  /* 0x0000000002037984 */ /* 0x000e240000000800 */
[----:B0-----:R-:W-:-:S07]  /*0a90*/  FFMA R16, R3, R18, R16 ;  /* 0x0000001203107223 */ /* 0x001fce0000000010 */
.L_x_3:
[----:B------:R-:W-:Y:S06]  /*0aa0*/  BAR.SYNC.DEFER_BLOCKING 0x0 ;  /* 0x0000000000007b1d */ /* 0x000fec0000010000 */
[----:B------:R-:W-:Y:S05]  /*0ab0*/  @!P0 BRA `(.L_x_6) ;  /* 0xfffffff800148947 */ /* 0x000fea000383ffff */
.L_x_0:
[----:B------:R-:W1:Y:S01]  /*0ac0*/  LDCU UR4, c[0x0][0x3a0] ;  /* 0x00007400ff0477ac */ /* 0x000e620008000800 */
[----:B------:R-:W2:Y:S01]  /*0ad0*/  LDCU UR5, c[0x0][0x398] ;  /* 0x00007300ff0577ac */ /* 0x000ea20008000800 */
[----:B-1----:R-:W-:-:S04]  /*0ae0*/  ISETP.GE.U32.AND P0, PT, R8, UR4, PT ;  /* 0x0000000408007c0c */ /* 0x002fc8000bf06070 */
[----:B--2---:R-:W-:-:S13]  /*0af0*/  ISETP.GE.U32.OR P0, PT, R7, UR5, P0 ;  /* 0x0000000507007c0c */ /* 0x004fda0008706470 */
[----:B------:R-:W-:Y:S05]  /*0b00*/  @P0 EXIT ;  /* 0x000000000000094d */ /* 0x000fea0003800000 */
[----:B------:R-:W1:Y:S01]  /*0b10*/  LDC.64 R2, c[0x0][0x380] ;  /* 0x0000e000ff027b82 */ /* 0x000e620000000a00 */
[----:B------:R-:W-:-:S04]  /*0b20*/  IMAD R7, R7, UR4, R8 ;  /* 0x0000000407077c24 */ /* 0x000fc8000f8e0208 */
[----:B-1----:R-:W-:-:S05]  /*0b30*/  IMAD.WIDE.U32 R2, R7, 0x4, R2 ;  /* 0x0000000407027825 */ /* 0x002fca00078e0002 */
[----:B------:R-:W-:Y:S01]  /*0b40*/  STG.E desc[UR6][R2.64], R16 ;  /* 0x0000001002007986 */ /* 0x000fe2000c101906 */
[----:B------:R-:W-:Y:S05]  /*0b50*/  EXIT ;  /* 0x000000000000794d */ /* 0x000fea0003800000 */
.L_x_7:
[----:B------:R-:W-:-:S00]  /*0b60*/  BRA `(.L_x_7) ;  /* 0xfffffffc00fc7947 */ /* 0x000fc0000383ffff */
[----:B------:R-:W-:-:S00]  /*0b70*/  NOP ;  /* 0x0000000000007918 */ /* 0x000fc00000000000 */
        /* <DEDUP_REMOVED lines=8> */
.L_x_8:


//--------------------- .nv.shared._Z15MatrixMulKernelPfS_S_jjji --------------------------
	.section	.nv.shared._Z15MatrixMulKernelPfS_S_jjji,"aw",@nobits
	.sectionflags	@""
	.align	16
	.zero		1024


//--------------------- .nv.shared.reserved.0     --------------------------
	.section	.nv.shared.reserved.0,"aw",@nobits
	.weak		__nv_reservedSMEM_offset_0_alias
	.size		__nv_reservedSMEM_offset_0_alias, 0, 64
	.other		__nv_reservedSMEM_offset_0_alias,@"STO_CUDA_RESERVED_SHARED STV_DEFAULT"
__nv_reservedSMEM_offset_0_alias:
	.zero		0
	.zero		64


//--------------------- .nv.constant0._Z15MatrixMulKernelPfS_S_jjji --------------------------
	.section	.nv.constant0._Z15MatrixMulKernelPfS_S_jjji,"a",@progbits
	.sectionflags	@""
	.align	4
.nv.constant0._Z15MatrixMulKernelPfS_S_jjji:
	.zero		936


//--------------------- SYMBOLS --------------------------

	.type		.nv.reservedSmem.offset0,@object
	.size		.nv.reservedSmem.offset0,0x4
	.type		.nv.reservedSmem.cap,@object
	.size		.nv.reservedSmem.cap,0x4
